//
// Generated by NVIDIA NVVM Compiler
//
// Compiler Build ID: CL-36424714
// Cuda compilation tools, release 13.0, V13.0.88
// Based on NVVM 20.0.0
//

.version 9.0
.target sm_100
.address_size 64

	// .globl	_Z6updatePfii
.global .align 4 .b8 __cudart_i2opi_f[24] = {65, 144, 67, 60, 153, 149, 98, 219, 192, 221, 52, 245, 209, 87, 39, 252, 41, 21, 68, 78, 110, 131, 249, 162};

.visible .entry _Z6updatePfii(
	.param .u64 .ptr .align 1 _Z6updatePfii_param_0,
	.param .u32 _Z6updatePfii_param_1,
	.param .u32 _Z6updatePfii_param_2
)
{
	.local .align 4 .b8 	__local_depot0[28];
	.reg .b64 	%SP;
	.reg .b64 	%SPL;
	.reg .pred 	%p<18>;
	.reg .b32 	%r<59>;
	.reg .b32 	%f<62>;
	.reg .b64 	%rd<25>;
	.reg .b64 	%fd<32>;

	mov.u64 	%SPL, __local_depot0;
	ld.param.u64 	%rd9, [_Z6updatePfii_param_0];
	ld.param.u32 	%r25, [_Z6updatePfii_param_1];
	ld.param.u32 	%r26, [_Z6updatePfii_param_2];
	add.u64 	%rd1, %SPL, 0;
	mov.u32 	%r1, %tid.x;
	mov.u32 	%r27, %ctaid.x;
	shl.b32 	%r2, %r27, 5;
	add.s32 	%r28, %r1, %r2;
	add.s32 	%r3, %r28, 1;
	setp.gt.s32 	%p2, %r3, %r25;
	@%p2 bra 	$L__BB0_27;
	add.s32 	%r29, %r25, -1;
	cvt.rn.f32.s32 	%f22, %r29;
	cvt.rn.f32.s32 	%f23, %r28;
	div.rn.f32 	%f24, %f23, %f22;
	mul.f32 	%f1, %f24, 0f40C90FDB;
	mul.f32 	%f25, %f1, 0f3F22F983;
	cvt.rni.s32.f32 	%r56, %f25;
	cvt.rn.f32.s32 	%f26, %r56;
	fma.rn.f32 	%f27, %f26, 0fBFC90FDA, %f1;
	fma.rn.f32 	%f28, %f26, 0fB3A22168, %f27;
	fma.rn.f32 	%f50, %f26, 0fA7C234C5, %f28;
	abs.f32 	%f3, %f1;
	setp.ltu.f32 	%p3, %f3, 0f47CE4780;
	@%p3 bra 	$L__BB0_9;
	setp.neu.f32 	%p4, %f3, 0f7F800000;
	@%p4 bra 	$L__BB0_4;
	mov.f32 	%f31, 0f00000000;
	mul.rn.f32 	%f50, %f1, %f31;
	mov.b32 	%r56, 0;
	bra.uni 	$L__BB0_9;
$L__BB0_4:
	mov.b32 	%r5, %f1;
	shl.b32 	%r32, %r5, 8;
	or.b32  	%r6, %r32, -2147483648;
	mov.b64 	%rd24, 0;
	mov.b32 	%r53, 0;
	mov.u64 	%rd22, __cudart_i2opi_f;
	mov.u64 	%rd23, %rd1;
$L__BB0_5:
	.pragma "nounroll";
	ld.global.nc.u32 	%r33, [%rd22];
	mad.wide.u32 	%rd13, %r33, %r6, %rd24;
	shr.u64 	%rd24, %rd13, 32;
	st.local.u32 	[%rd23], %rd13;
	add.s32 	%r53, %r53, 1;
	add.s64 	%rd23, %rd23, 4;
	add.s64 	%rd22, %rd22, 4;
	setp.ne.s32 	%p5, %r53, 6;
	@%p5 bra 	$L__BB0_5;
	shr.u32 	%r34, %r5, 23;
	st.local.u32 	[%rd1+24], %rd24;
	and.b32  	%r9, %r34, 31;
	and.b32  	%r35, %r34, 224;
	add.s32 	%r36, %r35, -128;
	shr.u32 	%r37, %r36, 5;
	mul.wide.u32 	%rd14, %r37, 4;
	sub.s64 	%rd8, %rd1, %rd14;
	ld.local.u32 	%r54, [%rd8+24];
	ld.local.u32 	%r55, [%rd8+20];
	setp.eq.s32 	%p6, %r9, 0;
	@%p6 bra 	$L__BB0_8;
	shf.l.wrap.b32 	%r54, %r55, %r54, %r9;
	ld.local.u32 	%r38, [%rd8+16];
	shf.l.wrap.b32 	%r55, %r38, %r55, %r9;
$L__BB0_8:
	shr.u32 	%r39, %r54, 30;
	shf.l.wrap.b32 	%r40, %r55, %r54, 2;
	shl.b32 	%r41, %r55, 2;
	shr.u32 	%r42, %r40, 31;
	add.s32 	%r43, %r42, %r39;
	neg.s32 	%r44, %r43;
	setp.lt.s32 	%p7, %r5, 0;
	selp.b32 	%r56, %r44, %r43, %p7;
	xor.b32  	%r45, %r40, %r5;
	shr.s32 	%r46, %r40, 31;
	xor.b32  	%r47, %r46, %r40;
	xor.b32  	%r48, %r46, %r41;
	cvt.u64.u32 	%rd15, %r47;
	shl.b64 	%rd16, %rd15, 32;
	cvt.u64.u32 	%rd17, %r48;
	or.b64  	%rd18, %rd16, %rd17;
	cvt.rn.f64.s64 	%fd5, %rd18;
	mul.f64 	%fd6, %fd5, 0d3BF921FB54442D19;
	cvt.rn.f32.f64 	%f29, %fd6;
	neg.f32 	%f30, %f29;
	setp.lt.s32 	%p8, %r45, 0;
	selp.f32 	%f50, %f30, %f29, %p8;
$L__BB0_9:
	mul.rn.f32 	%f32, %f50, %f50;
	and.b32  	%r50, %r56, 1;
	setp.eq.b32 	%p9, %r50, 1;
	selp.f32 	%f33, 0f3F800000, %f50, %p9;
	fma.rn.f32 	%f34, %f32, %f33, 0f00000000;
	fma.rn.f32 	%f35, %f32, 0f37CBAC00, 0fBAB607ED;
	selp.f32 	%f36, %f35, 0fB94D4153, %p9;
	selp.f32 	%f37, 0f3D2AAABB, 0f3C0885E4, %p9;
	fma.rn.f32 	%f38, %f36, %f32, %f37;
	selp.f32 	%f39, 0fBEFFFFFF, 0fBE2AAAA8, %p9;
	fma.rn.f32 	%f40, %f38, %f32, %f39;
	fma.rn.f32 	%f41, %f40, %f34, %f33;
	and.b32  	%r51, %r56, 2;
	setp.eq.s32 	%p10, %r51, 0;
	mov.f32 	%f42, 0f00000000;
	sub.f32 	%f43, %f42, %f41;
	selp.f32 	%f58, %f41, %f43, %p10;
	setp.lt.s32 	%p11, %r26, 1;
	@%p11 bra 	$L__BB0_26;
	setp.eq.s32 	%p12, %r3, 1;
	setp.eq.s32 	%p13, %r3, %r25;
	or.pred  	%p1, %p12, %p13;
	and.b32  	%r18, %r26, 3;
	setp.lt.u32 	%p14, %r26, 4;
	mov.f32 	%f51, %f58;
	@%p14 bra 	$L__BB0_21;
	and.b32  	%r52, %r26, 2147483644;
	neg.s32 	%r57, %r52;
	mov.f32 	%f51, %f58;
$L__BB0_12:
	mov.f64 	%fd30, 0d0000000000000000;
	@%p1 bra 	$L__BB0_14;
	cvt.f64.f32 	%fd8, %f58;
	add.f64 	%fd9, %fd8, %fd8;
	cvt.f64.f32 	%fd10, %f51;
	sub.f64 	%fd11, %fd9, %fd10;
	fma.rn.f64 	%fd12, %fd9, 0dBFB70A3D70A3D70A, %fd11;
	cvt.rn.f32.f64 	%f45, %fd12;
	cvt.f64.f32 	%fd30, %f45;
$L__BB0_14:
	mov.f64 	%fd31, 0d0000000000000000;
	@%p1 bra 	$L__BB0_16;
	add.f64 	%fd14, %fd30, %fd30;
	cvt.f64.f32 	%fd15, %f58;
	sub.f64 	%fd16, %fd14, %fd15;
	fma.rn.f64 	%fd17, %fd14, 0dBFB70A3D70A3D70A, %fd16;
	cvt.rn.f32.f64 	%f46, %fd17;
	cvt.f64.f32 	%fd31, %f46;
$L__BB0_16:
	mov.f32 	%f51, 0f00000000;
	@%p1 bra 	$L__BB0_18;
	add.f64 	%fd18, %fd31, %fd31;
	sub.f64 	%fd19, %fd18, %fd30;
	fma.rn.f64 	%fd20, %fd18, 0dBFB70A3D70A3D70A, %fd19;
	cvt.rn.f32.f64 	%f51, %fd20;
$L__BB0_18:
	mov.f32 	%f58, 0f00000000;
	@%p1 bra 	$L__BB0_20;
	cvt.f64.f32 	%fd21, %f51;
	add.f64 	%fd22, %fd21, %fd21;
	sub.f64 	%fd23, %fd22, %fd31;
	fma.rn.f64 	%fd24, %fd22, 0dBFB70A3D70A3D70A, %fd23;
	cvt.rn.f32.f64 	%f58, %fd24;
$L__BB0_20:
	add.s32 	%r57, %r57, 4;
	setp.ne.s32 	%p15, %r57, 0;
	@%p15 bra 	$L__BB0_12;
$L__BB0_21:
	setp.eq.s32 	%p16, %r18, 0;
	@%p16 bra 	$L__BB0_26;
	neg.s32 	%r58, %r18;
$L__BB0_23:
	.pragma "nounroll";
	mov.f32 	%f18, %f58;
	mov.f32 	%f58, 0f00000000;
	@%p1 bra 	$L__BB0_25;
	cvt.f64.f32 	%fd25, %f18;
	add.f64 	%fd26, %fd25, %fd25;
	cvt.f64.f32 	%fd27, %f51;
	sub.f64 	%fd28, %fd26, %fd27;
	fma.rn.f64 	%fd29, %fd26, 0dBFB70A3D70A3D70A, %fd28;
	cvt.rn.f32.f64 	%f58, %fd29;
$L__BB0_25:
	add.s32 	%r58, %r58, 1;
	setp.ne.s32 	%p17, %r58, 0;
	mov.f32 	%f51, %f18;
	@%p17 bra 	$L__BB0_23;
$L__BB0_26:
	cvta.to.global.u64 	%rd19, %rd9;
	mul.wide.s32 	%rd20, %r3, 4;
	add.s64 	%rd21, %rd19, %rd20;
	st.global.f32 	[%rd21], %f58;
$L__BB0_27:
	ret;

}


// ===== COMPILED SASS (sm_100) =====

	.target	sm_100

	.elftype	@"ET_EXEC"


//--------------------- .note.nv.tkinfo           --------------------------
	.section	.note.nv.tkinfo,"",@"SHT_NOTE"
	.sectionflags	@"SHF_NOTE_NV_TKINFO"
	.tkinfo
        /*0018*/ 	.word	0x00000002
        /*0030*/ 	.string	""
        /*0030*/ 	.string	"ptxas"
        /*0030*/ 	.string	"Cuda compilation tools, release 13.0, V13.0.88"
        /*0030*/ 	.string	"Build cuda_13.0.r13.0/compiler.36424714_0"
        /*0030*/ 	.string	"-arch sm_100 -m 64 "



//--------------------- .note.nv.cuinfo           --------------------------
	.section	.note.nv.cuinfo,"",@"SHT_NOTE"
	.sectionflags	@"SHF_NOTE_NV_CUINFO"
        /*0018*/ 	.short	0x0002
        /*001a*/ 	.short	0x0064
        /*001c*/ 	.short	0x0082
	.zero		2


//--------------------- .nv.info                  --------------------------
	.section	.nv.info,"",@"SHT_CUDA_INFO"
	.align	4


	//----- nvinfo : EIATTR_REGCOUNT
	.align		4
        /*0000*/ 	.byte	0x04, 0x2f
        /*0002*/ 	.short	(.L_2 - .L_1)
	.align		4
.L_1:
        /*0004*/ 	.word	index@(_Z6updatePfii)
        /*0008*/ 	.word	0x00000012


	//----- nvinfo : EIATTR_FRAME_SIZE
	.align		4
.L_2:
        /*000c*/ 	.byte	0x04, 0x11
        /*000e*/ 	.short	(.L_4 - .L_3)
	.align		4
.L_3:
        /*0010*/ 	.word	index@($__internal_0_$__cuda_sm3x_div_rn_noftz_f32_slowpath)
        /*0014*/ 	.word	0x00000020


	//----- nvinfo : EIATTR_FRAME_SIZE
	.align		4
.L_4:
        /*0018*/ 	.byte	0x04, 0x11
        /*001a*/ 	.short	(.L_6 - .L_5)
	.align		4
.L_5:
        /*001c*/ 	.word	index@(_Z6updatePfii)
        /*0020*/ 	.word	0x00000020


	//----- nvinfo : EIATTR_MIN_STACK_SIZE
	.align		4
.L_6:
        /*0024*/ 	.byte	0x04, 0x12
        /*0026*/ 	.short	(.L_8 - .L_7)
	.align		4
.L_7:
        /*0028*/ 	.word	index@(_Z6updatePfii)
        /*002c*/ 	.word	0x00000020
.L_8:


//--------------------- .nv.compat                --------------------------
	.section	.nv.compat,"",@"SHT_CUDA_COMPAT_INFO"
	.align	4
        /*0000*/ 	.byte	0x02, 0x09, 0x00, 0x00, 0x02, 0x02, 0x01, 0x00, 0x02, 0x05, 0x05, 0x00, 0x03, 0x07, 0x01, 0x01
        /*0010*/ 	.byte	0x02, 0x03, 0x00, 0x00, 0x02, 0x06, 0x01, 0x00, 0x04, 0x0b, 0x08, 0x00, 0x01, 0x00, 0x00, 0x00
        /*0020*/ 	.byte	0x00, 0x00, 0x00, 0x00


//--------------------- .nv.info._Z6updatePfii    --------------------------
	.section	.nv.info._Z6updatePfii,"",@"SHT_CUDA_INFO"
	.sectionflags	@""
	.align	4


	//----- nvinfo : EIATTR_CUDA_API_VERSION
	.align		4
        /*0000*/ 	.byte	0x04, 0x37
        /*0002*/ 	.short	(.L_10 - .L_9)
.L_9:
        /*0004*/ 	.word	0x00000082


	//----- nvinfo : EIATTR_KPARAM_INFO
	.align		4
.L_10:
        /*0008*/ 	.byte	0x04, 0x17
        /*000a*/ 	.short	(.L_12 - .L_11)
.L_11:
        /*000c*/ 	.word	0x00000000
        /*0010*/ 	.short	0x0002
        /*0012*/ 	.short	0x000c
        /*0014*/ 	.byte	0x00, 0xf0, 0x11, 0x00


	//----- nvinfo : EIATTR_KPARAM_INFO
	.align		4
.L_12:
        /*0018*/ 	.byte	0x04, 0x17
        /*001a*/ 	.short	(.L_14 - .L_13)
.L_13:
        /*001c*/ 	.word	0x00000000
        /*0020*/ 	.short	0x0001
        /*0022*/ 	.short	0x0008
        /*0024*/ 	.byte	0x00, 0xf0, 0x11, 0x00


	//----- nvinfo : EIATTR_KPARAM_INFO
	.align		4
.L_14:
        /*0028*/ 	.byte	0x04, 0x17
        /*002a*/ 	.short	(.L_16 - .L_15)
.L_15:
        /*002c*/ 	.word	0x00000000
        /*0030*/ 	.short	0x0000
        /*0032*/ 	.short	0x0000
        /*0034*/ 	.byte	0x00, 0xf5, 0x21, 0x00


	//----- nvinfo : EIATTR_SPARSE_MMA_MASK
	.align		4
.L_16:
        /*0038*/ 	.byte	0x03, 0x50
        /*003a*/ 	.short	0x0000


	//----- nvinfo : EIATTR_MAXREG_COUNT
	.align		4
        /*003c*/ 	.byte	0x03, 0x1b
        /*003e*/ 	.short	0x00ff


	//----- nvinfo : EIATTR_MERCURY_ISA_VERSION
	.align		4
        /*0040*/ 	.byte	0x03, 0x5f
        /*0042*/ 	.short	0x0101


	//----- nvinfo : EIATTR_VRC_CTA_INIT_COUNT
	.align		4
        /*0044*/ 	.byte	0x02, 0x4a
	.zero		1
	.zero		1


	//----- nvinfo : EIATTR_EXIT_INSTR_OFFSETS
	.align		4
        /*0048*/ 	.byte	0x04, 0x1c
        /*004a*/ 	.short	(.L_18 - .L_17)


	//   ....[0]....
.L_17:
        /*004c*/ 	.word	0x00000080


	//   ....[1]....
        /*0050*/ 	.word	0x00000b10


	//----- nvinfo : EIATTR_CRS_STACK_SIZE
	.align		4
.L_18:
        /*0054*/ 	.byte	0x04, 0x1e
        /*0056*/ 	.short	(.L_20 - .L_19)
.L_19:
        /*0058*/ 	.word	0x00000000


	//----- nvinfo : EIATTR_CBANK_PARAM_SIZE
	.align		4
.L_20:
        /*005c*/ 	.byte	0x03, 0x19
        /*005e*/ 	.short	0x0010


	//----- nvinfo : EIATTR_PARAM_CBANK
	.align		4
        /*0060*/ 	.byte	0x04, 0x0a
        /*0062*/ 	.short	(.L_22 - .L_21)
	.align		4
.L_21:
        /*0064*/ 	.word	index@(.nv.constant0._Z6updatePfii)
        /*0068*/ 	.short	0x0380
        /*006a*/ 	.short	0x0010


	//----- nvinfo : EIATTR_SW_WAR
	.align		4
.L_22:
        /*006c*/ 	.byte	0x04, 0x36
        /*006e*/ 	.short	(.L_24 - .L_23)
.L_23:
        /*0070*/ 	.word	0x00000008
.L_24:


//--------------------- .nv.callgraph             --------------------------
	.section	.nv.callgraph,"",@"SHT_CUDA_CALLGRAPH"
	.align	4
	.sectionentsize	8
	.align		4
        /*0000*/ 	.word	0x00000000
	.align		4
        /*0004*/ 	.word	0xffffffff
	.align		4
        /*0008*/ 	.word	0x00000000
	.align		4
        /*000c*/ 	.word	0xfffffffe
	.align		4
        /*0010*/ 	.word	0x00000000
	.align		4
        /*0014*/ 	.word	0xfffffffd
	.align		4
        /*0018*/ 	.word	0x00000000
	.align		4
        /*001c*/ 	.word	0xfffffffc


//--------------------- .nv.constant4             --------------------------
	.section	.nv.constant4,"a",@progbits
	.align	8
	.align		8
.nv.constant4:
        /*0000*/ 	.dword	__cudart_i2opi_f


//--------------------- .text._Z6updatePfii       --------------------------
	.section	.text._Z6updatePfii,"ax",@progbits
	.align	128
        .global         _Z6updatePfii
        .type           _Z6updatePfii,@function
        .size           _Z6updatePfii,(.L_x_21 - _Z6updatePfii)
        .other          _Z6updatePfii,@"STO_CUDA_ENTRY STV_DEFAULT"
_Z6updatePfii:
.text._Z6updatePfii:
[----:B------:R-:W0:Y:S01]  /*0000*/  LDC R1, c[0x0][0x37c] ;  /* 0x0000df00ff017b82 */ /* 0x000e220000000800 */
[----:B------:R-:W1:Y:S01]  /*0010*/  S2R R0, SR_TID.X ;  /* 0x0000000000007919 */ /* 0x000e620000002100 */
[----:B------:R-:W2:Y:S01]  /*0020*/  LDCU UR4, c[0x0][0x388] ;  /* 0x00007100ff0477ac */ /* 0x000ea20008000800 */
[----:B0-----:R-:W-:Y:S01]  /*0030*/  VIADD R1, R1, 0xffffffe0 ;  /* 0xffffffe001017836 */ /* 0x001fe20000000000 */
[----:B------:R-:W1:Y:S02]  /*0040*/  S2R R3, SR_CTAID.X ;  /* 0x0000000000037919 */ /* 0x000e640000002500 */
[----:B-1----:R-:W-:-:S04]  /*0050*/  IMAD R0, R3, 0x20, R0 ;  /* 0x0000002003007824 */ /* 0x002fc800078e0200 */
[----:B------:R-:W-:-:S05]  /*0060*/  VIADD R5, R0, 0x1 ;  /* 0x0000000100057836 */ /* 0x000fca0000000000 */
[----:B--2---:R-:W-:-:S13]  /*0070*/  ISETP.GT.AND P0, PT, R5, UR4, PT ;  /* 0x0000000405007c0c */ /* 0x004fda000bf04270 */
[----:B------:R-:W-:Y:S05]  /*0080*/  @P0 EXIT ;  /* 0x000000000000094d */ /* 0x000fea0003800000 */
[----:B------:R-:W-:Y:S01]  /*0090*/  UIADD3 UR4, UPT, UPT, UR4, -0x1, URZ ;  /* 0xffffffff04047890 */ /* 0x000fe2000fffe0ff */
[----:B------:R-:W-:Y:S01]  /*00a0*/  I2FP.F32.S32 R0, R0 ;  /* 0x0000000000007245 */ /* 0x000fe20000201400 */
[----:B------:R-:W-:Y:S04]  /*00b0*/  BSSY.RECONVERGENT B0, `(.L_x_0) ;  /* 0x000000d000007945 */ /* 0x000fe80003800200 */
[----:B------:R-:W-:-:S04]  /*00c0*/  I2FP.F32.S32 R3, UR4 ;  /* 0x0000000400037c45 */ /* 0x000fc80008201400 */
[----:B------:R-:W0:Y:S08]  /*00d0*/  MUFU.RCP R2, R3 ;  /* 0x0000000300027308 */ /* 0x000e300000001000 */
[----:B------:R-:W1:Y:S01]  /*00e0*/  FCHK P0, R0, R3 ;  /* 0x0000000300007302 */ /* 0x000e620000000000 */
[----:B0-----:R-:W-:-:S04]  /*00f0*/  FFMA R7, -R3, R2, 1 ;  /* 0x3f80000003077423 */ /* 0x001fc80000000102 */
[----:B------:R-:W-:-:S04]  /*0100*/  FFMA R7, R2, R7, R2 ;  /* 0x0000000702077223 */ /* 0x000fc80000000002 */
[----:B------:R-:W-:-:S04]  /*0110*/  FFMA R2, R0, R7, RZ ;  /* 0x0000000700027223 */ /* 0x000fc800000000ff */
[----:B------:R-:W-:-:S04]  /*0120*/  FFMA R4, -R3, R2, R0 ;  /* 0x0000000203047223 */ /* 0x000fc80000000100 */
[----:B------:R-:W-:Y:S01]  /*0130*/  FFMA R7, R7, R4, R2 ;  /* 0x0000000407077223 */ /* 0x000fe20000000002 */
[----:B-1----:R-:W-:Y:S06]  /*0140*/  @!P0 BRA `(.L_x_1) ;  /* 0x00000000000c8947 */ /* 0x002fec0003800000 */
[----:B------:R-:W-:-:S07]  /*0150*/  MOV R2, 0x170 ;  /* 0x0000017000027802 */ /* 0x000fce0000000f00 */
[----:B------:R-:W-:Y:S05]  /*0160*/  CALL.REL.NOINC `($__internal_0_$__cuda_sm3x_div_rn_noftz_f32_slowpath) ;  /* 0x00000008006c7944 */ /* 0x000fea0003c00000 */
[----:B------:R-:W-:-:S07]  /*0170*/  IMAD.MOV.U32 R7, RZ, RZ, R0 ;  /* 0x000000ffff077224 */ /* 0x000fce00078e0000 */
.L_x_1:
[----:B------:R-:W-:Y:S05]  /*0180*/  BSYNC.RECONVERGENT B0 ;  /* 0x0000000000007941 */ /* 0x000fea0003800200 */
.L_x_0:
[----:B------:R-:W-:Y:S01]  /*0190*/  FMUL R7, R7, 6.2831854820251464844 ;  /* 0x40c90fdb07077820 */ /* 0x000fe20000400000 */
[----:B------:R-:W0:Y:S01]  /*01a0*/  LDCU.64 UR6, c[0x0][0x358] ;  /* 0x00006b00ff0677ac */ /* 0x000e220008000a00 */
[----:B------:R-:W-:Y:S02]  /*01b0*/  BSSY.RECONVERGENT B0, `(.L_x_2) ;  /* 0x0000040000007945 */ /* 0x000fe40003800200 */
[C---:B------:R-:W-:Y:S01]  /*01c0*/  FMUL R0, R7.reuse, 0.63661974668502807617 ;  /* 0x3f22f98307007820 */ /* 0x040fe20000400000 */
[----:B------:R-:W-:-:S05]  /*01d0*/  FSETP.GE.AND P0, PT, |R7|, 105615, PT ;  /* 0x47ce47800700780b */ /* 0x000fca0003f06200 */
[----:B------:R-:W1:Y:S02]  /*01e0*/  F2I.NTZ R0, R0 ;  /* 0x0000000000007305 */ /* 0x000e640000203100 */
[----:B-1----:R-:W-:-:S05]  /*01f0*/  I2FP.F32.S32 R2, R0 ;  /* 0x0000000000027245 */ /* 0x002fca0000201400 */
[----:B------:R-:W-:-:S04]  /*0200*/  FFMA R3, R2, -1.5707962512969970703, R7 ;  /* 0xbfc90fda02037823 */ /* 0x000fc80000000007 */
[----:B------:R-:W-:-:S04]  /*0210*/  FFMA R3, R2, -7.5497894158615963534e-08, R3 ;  /* 0xb3a2216802037823 */ /* 0x000fc80000000003 */
[----:B------:R-:W-:Y:S01]  /*0220*/  FFMA R2, R2, -5.3903029534742383927e-15, R3 ;  /* 0xa7c234c502027823 */ /* 0x000fe20000000003 */
[----:B0-----:R-:W-:Y:S06]  /*0230*/  @!P0 BRA `(.L_x_3) ;  /* 0x0000000000dc8947 */ /* 0x001fec0003800000 */
[----:B------:R-:W-:-:S13]  /*0240*/  FSETP.NEU.AND P0, PT, |R7|, +INF , PT ;  /* 0x7f8000000700780b */ /* 0x000fda0003f0d200 */
[----:B------:R-:W-:Y:S01]  /*0250*/  @!P0 FMUL R2, RZ, R7 ;  /* 0x00000007ff028220 */ /* 0x000fe20000400000 */
[----:B------:R-:W-:Y:S01]  /*0260*/  @!P0 IMAD.MOV.U32 R0, RZ, RZ, RZ ;  /* 0x000000ffff008224 */ /* 0x000fe200078e00ff */
[----:B------:R-:W-:Y:S06]  /*0270*/  @!P0 BRA `(.L_x_3) ;  /* 0x0000000000cc8947 */ /* 0x000fec0003800000 */
[----:B------:R-:W-:Y:S01]  /*0280*/  IMAD.SHL.U32 R2, R7, 0x100, RZ ;  /* 0x0000010007027824 */ /* 0x000fe200078e00ff */
[----:B------:R-:W0:Y:S01]  /*0290*/  LDCU.64 UR8, c[0x4][URZ] ;  /* 0x01000000ff0877ac */ /* 0x000e220008000a00 */
[----:B------:R-:W-:Y:S02]  /*02a0*/  IMAD.MOV.U32 R6, RZ, RZ, RZ ;  /* 0x000000ffff067224 */ /* 0x000fe400078e00ff */
[----:B------:R-:W-:Y:S01]  /*02b0*/  IMAD.MOV.U32 R0, RZ, RZ, R1 ;  /* 0x000000ffff007224 */ /* 0x000fe200078e0001 */
[----:B------:R-:W-:Y:S01]  /*02c0*/  LOP3.LUT R13, R2, 0x80000000, RZ, 0xfc, !PT ;  /* 0x80000000020d7812 */ /* 0x000fe200078efcff */
[----:B------:R-:W-:Y:S01]  /*02d0*/  UMOV UR5, URZ ;  /* 0x000000ff00057c82 */ /* 0x000fe20008000000 */
[----:B------:R-:W-:-:S05]  /*02e0*/  UMOV UR4, URZ ;  /* 0x000000ff00047c82 */ /* 0x000fca0008000000 */
.L_x_4:
[----:B0-----:R-:W-:Y:S02]  /*02f0*/  IMAD.U32 R8, RZ, RZ, UR8 ;  /* 0x00000008ff087e24 */ /* 0x001fe4000f8e00ff */
[----:B------:R-:W-:-:S05]  /*0300*/  IMAD.U32 R9, RZ, RZ, UR9 ;  /* 0x00000009ff097e24 */ /* 0x000fca000f8e00ff */
[----:B------:R-:W2:Y:S01]  /*0310*/  LDG.E.CONSTANT R2, desc[UR6][R8.64] ;  /* 0x0000000608027981 */ /* 0x000ea2000c1e9900 */
[----:B------:R-:W-:Y:S02]  /*0320*/  UIADD3 UR8, UP0, UPT, UR8, 0x4, URZ ;  /* 0x0000000408087890 */ /* 0x000fe4000ff1e0ff */
[----:B------:R-:W-:Y:S02]  /*0330*/  UIADD3 UR4, UPT, UPT, UR4, 0x1, URZ ;  /* 0x0000000104047890 */ /* 0x000fe4000fffe0ff */
[----:B------:R-:W-:Y:S02]  /*0340*/  UIADD3.X UR9, UPT, UPT, URZ, UR9, URZ, UP0, !UPT ;  /* 0x00000009ff097290 */ /* 0x000fe400087fe4ff */
[----:B------:R-:W-:Y:S01]  /*0350*/  UISETP.NE.AND UP0, UPT, UR4, 0x6, UPT ;  /* 0x000000060400788c */ /* 0x000fe2000bf05270 */
[----:B--2---:R-:W-:-:S03]  /*0360*/  IMAD.WIDE.U32 R2, R2, R13, RZ ;  /* 0x0000000d02027225 */ /* 0x004fc600078e00ff */
[----:B------:R-:W-:-:S04]  /*0370*/  IADD3 R11, P0, PT, R2, R6, RZ ;  /* 0x00000006020b7210 */ /* 0x000fc80007f1e0ff */
[----:B------:R-:W-:Y:S01]  /*0380*/  IADD3.X R6, PT, PT, R3, UR5, RZ, P0, !PT ;  /* 0x0000000503067c10 */ /* 0x000fe200087fe4ff */
[----:B------:R0:W-:Y:S02]  /*0390*/  STL [R0], R11 ;  /* 0x0000000b00007387 */ /* 0x0001e40000100800 */
[----:B0-----:R-:W-:Y:S01]  /*03a0*/  VIADD R0, R0, 0x4 ;  /* 0x0000000400007836 */ /* 0x001fe20000000000 */
[----:B------:R-:W-:Y:S06]  /*03b0*/  BRA.U UP0, `(.L_x_4) ;  /* 0xfffffffd00cc7547 */ /* 0x000fec000b83ffff */
[----:B------:R-:W-:Y:S01]  /*03c0*/  SHF.R.U32.HI R4, RZ, 0x17, R7 ;  /* 0x00000017ff047819 */ /* 0x000fe20000011607 */
[----:B------:R0:W-:Y:S03]  /*03d0*/  STL [R1+0x18], R6 ;  /* 0x0000180601007387 */ /* 0x0001e60000100800 */
[C---:B------:R-:W-:Y:S02]  /*03e0*/  LOP3.LUT R0, R4.reuse, 0xe0, RZ, 0xc0, !PT ;  /* 0x000000e004007812 */ /* 0x040fe400078ec0ff */
[----:B------:R-:W-:-:S03]  /*03f0*/  LOP3.LUT P0, RZ, R4, 0x1f, RZ, 0xc0, !PT ;  /* 0x0000001f04ff7812 */ /* 0x000fc6000780c0ff */
[----:B------:R-:W-:-:S05]  /*0400*/  VIADD R0, R0, 0xffffff80 ;  /* 0xffffff8000007836 */ /* 0x000fca0000000000 */
[----:B------:R-:W-:-:S05]  /*0410*/  SHF.R.U32.HI R0, RZ, 0x5, R0 ;  /* 0x00000005ff007819 */ /* 0x000fca0000011600 */
[----:B------:R-:W-:-:S05]  /*0420*/  IMAD R10, R0, -0x4, R1 ;  /* 0xfffffffc000a7824 */ /* 0x000fca00078e0201 */
[----:B------:R-:W2:Y:S04]  /*0430*/  LDL R0, [R10+0x18] ;  /* 0x000018000a007983 */ /* 0x000ea80000100800 */
[----:B------:R-:W2:Y:S04]  /*0440*/  LDL R3, [R10+0x14] ;  /* 0x000014000a037983 */ /* 0x000ea80000100800 */
[----:B------:R-:W3:Y:S01]  /*0450*/  @P0 LDL R2, [R10+0x10] ;  /* 0x000010000a020983 */ /* 0x000ee20000100800 */
[----:B------:R-:W-:Y:S01]  /*0460*/  LOP3.LUT R4, R4, 0x1f, RZ, 0xc0, !PT ;  /* 0x0000001f04047812 */ /* 0x000fe200078ec0ff */
[----:B------:R-:W-:Y:S01]  /*0470*/  UMOV UR4, 0x54442d19 ;  /* 0x54442d1900047882 */ /* 0x000fe20000000000 */
[----:B------:R-:W-:-:S02]  /*0480*/  UMOV UR5, 0x3bf921fb ;  /* 0x3bf921fb00057882 */ /* 0x000fc40000000000 */
[-C--:B--2---:R-:W-:Y:S02]  /*0490*/  @P0 SHF.L.W.U32.HI R0, R3, R4.reuse, R0 ;  /* 0x0000000403000219 */ /* 0x084fe40000010e00 */
[----:B---3--:R-:W-:Y:S02]  /*04a0*/  @P0 SHF.L.W.U32.HI R3, R2, R4, R3 ;  /* 0x0000000402030219 */ /* 0x008fe40000010e03 */
[----:B------:R-:W-:Y:S02]  /*04b0*/  ISETP.GE.AND P0, PT, R7, RZ, PT ;  /* 0x000000ff0700720c */ /* 0x000fe40003f06270 */
[C---:B------:R-:W-:Y:S01]  /*04c0*/  SHF.L.W.U32.HI R2, R3.reuse, 0x2, R0 ;  /* 0x0000000203027819 */ /* 0x040fe20000010e00 */
[----:B------:R-:W-:-:S03]  /*04d0*/  IMAD.SHL.U32 R3, R3, 0x4, RZ ;  /* 0x0000000403037824 */ /* 0x000fc600078e00ff */
[----:B------:R-:W-:Y:S02]  /*04e0*/  SHF.R.S32.HI R4, RZ, 0x1f, R2 ;  /* 0x0000001fff047819 */ /* 0x000fe40000011402 */
[----:B------:R-:W-:Y:S02]  /*04f0*/  LOP3.LUT R7, R2, R7, RZ, 0x3c, !PT ;  /* 0x0000000702077212 */ /* 0x000fe400078e3cff */
[C---:B------:R-:W-:Y:S02]  /*0500*/  LOP3.LUT R8, R4.reuse, R3, RZ, 0x3c, !PT ;  /* 0x0000000304087212 */ /* 0x040fe400078e3cff */
[----:B------:R-:W-:Y:S02]  /*0510*/  LOP3.LUT R9, R4, R2, RZ, 0x3c, !PT ;  /* 0x0000000204097212 */ /* 0x000fe400078e3cff */
[----:B------:R-:W-:Y:S02]  /*0520*/  SHF.R.U32.HI R3, RZ, 0x1e, R0 ;  /* 0x0000001eff037819 */ /* 0x000fe40000011600 */
[----:B------:R-:W-:-:S02]  /*0530*/  ISETP.GE.AND P1, PT, R7, RZ, PT ;  /* 0x000000ff0700720c */ /* 0x000fc40003f26270 */
[----:B------:R-:W1:Y:S01]  /*0540*/  I2F.F64.S64 R8, R8 ;  /* 0x0000000800087312 */ /* 0x000e620000301c00 */
[----:B------:R-:W-:-:S05]  /*0550*/  LEA.HI R0, R2, R3, RZ, 0x1 ;  /* 0x0000000302007211 */ /* 0x000fca00078f08ff */
[----:B------:R-:W-:-:S04]  /*0560*/  IMAD.MOV R2, RZ, RZ, -R0 ;  /* 0x000000ffff027224 */ /* 0x000fc800078e0a00 */
[----:B------:R-:W-:Y:S01]  /*0570*/  @!P0 IMAD.MOV.U32 R0, RZ, RZ, R2 ;  /* 0x000000ffff008224 */ /* 0x000fe200078e0002 */
[----:B-1----:R-:W-:-:S10]  /*0580*/  DMUL R10, R8, UR4 ;  /* 0x00000004080a7c28 */ /* 0x002fd40008000000 */
[----:B------:R-:W1:Y:S02]  /*0590*/  F2F.F32.F64 R10, R10 ;  /* 0x0000000a000a7310 */ /* 0x000e640000301000 */
[----:B01----:R-:W-:-:S07]  /*05a0*/  FSEL R2, -R10, R10, !P1 ;  /* 0x0000000a0a027208 */ /* 0x003fce0004800100 */
.L_x_3:
[----:B------:R-:W-:Y:S05]  /*05b0*/  BSYNC.RECONVERGENT B0 ;  /* 0x0000000000007941 */ /* 0x000fea0003800200 */
.L_x_2:
[----:B------:R-:W0:Y:S01]  /*05c0*/  LDCU UR5, c[0x0][0x38c] ;  /* 0x00007180ff0577ac */ /* 0x000e220008000800 */
[----:B------:R-:W-:Y:S01]  /*05d0*/  LOP3.LUT R6, R0, 0x1, RZ, 0xc0, !PT ;  /* 0x0000000100067812 */ /* 0x000fe200078ec0ff */
[----:B------:R-:W-:Y:S02]  /*05e0*/  IMAD.MOV.U32 R4, RZ, RZ, 0x37cbac00 ;  /* 0x37cbac00ff047424 */ /* 0x000fe400078e00ff */
[----:B------:R-:W-:Y:S01]  /*05f0*/  FMUL R3, R2, R2 ;  /* 0x0000000202037220 */ /* 0x000fe20000400000 */
[----:B------:R-:W-:Y:S01]  /*0600*/  IMAD.MOV.U32 R7, RZ, RZ, 0x3effffff ;  /* 0x3effffffff077424 */ /* 0x000fe200078e00ff */
[----:B------:R-:W-:Y:S01]  /*0610*/  ISETP.NE.U32.AND P0, PT, R6, 0x1, PT ;  /* 0x000000010600780c */ /* 0x000fe20003f05070 */
[----:B------:R-:W-:Y:S02]  /*0620*/  IMAD.MOV.U32 R6, RZ, RZ, 0x3d2aaabb ;  /* 0x3d2aaabbff067424 */ /* 0x000fe400078e00ff */
[----:B------:R-:W-:Y:S01]  /*0630*/  FFMA R4, R3, R4, -0.0013887860113754868507 ;  /* 0xbab607ed03047423 */ /* 0x000fe20000000004 */
[----:B------:R-:W-:-:S02]  /*0640*/  LOP3.LUT P1, RZ, R0, 0x2, RZ, 0xc0, !PT ;  /* 0x0000000200ff7812 */ /* 0x000fc4000782c0ff */
[----:B------:R-:W-:Y:S02]  /*0650*/  FSEL R7, -R7, -0.16666662693023681641, !P0 ;  /* 0xbe2aaaa807077808 */ /* 0x000fe40004000100 */
[----:B------:R-:W-:Y:S02]  /*0660*/  FSEL R4, R4, -0.00019574658654164522886, !P0 ;  /* 0xb94d415304047808 */ /* 0x000fe40004000000 */
[----:B------:R-:W-:Y:S02]  /*0670*/  FSEL R6, R6, 0.0083327032625675201416, !P0 ;  /* 0x3c0885e406067808 */ /* 0x000fe40004000000 */
[----:B------:R-:W-:Y:S01]  /*0680*/  FSEL R0, R2, 1, P0 ;  /* 0x3f80000002007808 */ /* 0x000fe20000000000 */
[----:B0-----:R-:W-:Y:S02]  /*0690*/  UISETP.GE.AND UP0, UPT, UR5, 0x1, UPT ;  /* 0x000000010500788c */ /* 0x001fe4000bf06270 */
[----:B------:R-:W-:-:S04]  /*06a0*/  FFMA R4, R3, R4, R6 ;  /* 0x0000000403047223 */ /* 0x000fc80000000006 */
[C---:B------:R-:W-:Y:S01]  /*06b0*/  FFMA R4, R3.reuse, R4, R7 ;  /* 0x0000000403047223 */ /* 0x040fe20000000007 */
[----:B------:R-:W-:-:S04]  /*06c0*/  FFMA R3, R3, R0, RZ ;  /* 0x0000000003037223 */ /* 0x000fc800000000ff */
[----:B------:R-:W-:-:S04]  /*06d0*/  FFMA R15, R3, R4, R0 ;  /* 0x00000004030f7223 */ /* 0x000fc80000000000 */
[----:B------:R-:W-:Y:S01]  /*06e0*/  @P1 FADD R15, RZ, -R15 ;  /* 0x8000000fff0f1221 */ /* 0x000fe20000000000 */
[----:B------:R-:W-:Y:S06]  /*06f0*/  BRA.U !UP0, `(.L_x_5) ;  /* 0x0000000108f87547 */ /* 0x000fec000b800000 */
[----:B------:R-:W0:Y:S01]  /*0700*/  LDCU UR8, c[0x0][0x388] ;  /* 0x00007100ff0877ac */ /* 0x000e220008000800 */
[----:B------:R-:W-:Y:S01]  /*0710*/  IMAD.MOV.U32 R0, RZ, RZ, R15 ;  /* 0x000000ffff007224 */ /* 0x000fe200078e000f */
[----:B------:R-:W-:Y:S02]  /*0720*/  UISETP.GE.U32.AND UP1, UPT, UR5, 0x4, UPT ;  /* 0x000000040500788c */ /* 0x000fe4000bf26070 */
[----:B------:R-:W-:-:S04]  /*0730*/  ULOP3.LUT UR4, UR5, 0x3, URZ, 0xc0, !UPT ;  /* 0x0000000305047892 */ /* 0x000fc8000f8ec0ff */
[----:B------:R-:W-:Y:S01]  /*0740*/  UISETP.NE.AND UP0, UPT, UR4, URZ, UPT ;  /* 0x000000ff0400728c */ /* 0x000fe2000bf05270 */
[----:B0-----:R-:W-:-:S04]  /*0750*/  ISETP.NE.AND P0, PT, R5, UR8, PT ;  /* 0x0000000805007c0c */ /* 0x001fc8000bf05270 */
[----:B------:R-:W-:Y:S01]  /*0760*/  ISETP.EQ.OR P0, PT, R5, 0x1, !P0 ;  /* 0x000000010500780c */ /* 0x000fe20004702670 */
[----:B------:R-:W-:-:S12]  /*0770*/  BRA.U !UP1, `(.L_x_6) ;  /* 0x0000000109987547 */ /* 0x000fd8000b800000 */
[----:B------:R-:W-:Y:S01]  /*0780*/  ULOP3.LUT UR5, UR5, 0x7ffffffc, URZ, 0xc0, !UPT ;  /* 0x7ffffffc05057892 */ /* 0x000fe2000f8ec0ff */
[----:B------:R-:W-:-:S03]  /*0790*/  IMAD.MOV.U32 R0, RZ, RZ, R15 ;  /* 0x000000ffff007224 */ /* 0x000fc600078e000f */
[----:B------:R-:W-:-:S12]  /*07a0*/  UIADD3 UR5, UPT, UPT, -UR5, URZ, URZ ;  /* 0x000000ff05057290 */ /* 0x000fd8000fffe1ff */
.L_x_7:
[----:B01----:R-:W0:Y:S01]  /*07b0*/  @!P0 F2F.F64.F32 R2, R15 ;  /* 0x0000000f00028310 */ /* 0x003e220000201800 */
[----:B------:R-:W-:Y:S01]  /*07c0*/  @!P0 IMAD.MOV.U32 R8, RZ, RZ, 0x70a3d70a ;  /* 0x70a3d70aff088424 */ /* 0x000fe200078e00ff */
[----:B------:R-:W-:Y:S01]  /*07d0*/  UIADD3 UR5, UPT, UPT, UR5, 0x4, URZ ;  /* 0x0000000405057890 */ /* 0x000fe2000fffe0ff */
[----:B------:R-:W-:Y:S02]  /*07e0*/  @!P0 IMAD.MOV.U32 R9, RZ, RZ, 0x3fb70a3d ;  /* 0x3fb70a3dff098424 */ /* 0x000fe400078e00ff */
[----:B------:R-:W-:Y:S01]  /*07f0*/  @!P0 IMAD.MOV.U32 R12, RZ, RZ, 0x70a3d70a ;  /* 0x70a3d70aff0c8424 */ /* 0x000fe200078e00ff */
[----:B------:R-:W-:Y:S01]  /*0800*/  UISETP.NE.AND UP1, UPT, UR5, URZ, UPT ;  /* 0x000000ff0500728c */ /* 0x000fe2000bf25270 */
[----:B------:R-:W-:Y:S01]  /*0810*/  @!P0 IMAD.MOV.U32 R13, RZ, RZ, 0x3fb70a3d ;  /* 0x3fb70a3dff0d8424 */ /* 0x000fe200078e00ff */
[----:B------:R1:W2:Y:S01]  /*0820*/  @!P0 F2F.F64.F32 R6, R0 ;  /* 0x0000000000068310 */ /* 0x0002a20000201800 */
[----:B0-----:R-:W-:-:S07]  /*0830*/  @!P0 DADD R2, R2, R2 ;  /* 0x0000000002028229 */ /* 0x001fce0000000002 */
[----:B------:R0:W-:Y:S01]  /*0840*/  @!P0 F2F.F64.F32 R10, R15 ;  /* 0x0000000f000a8310 */ /* 0x0001e20000201800 */
[----:B-1----:R-:W-:Y:S01]  /*0850*/  IMAD.MOV.U32 R0, RZ, RZ, RZ ;  /* 0x000000ffff007224 */ /* 0x002fe200078e00ff */
[----:B--2---:R-:W-:Y:S01]  /*0860*/  @!P0 DADD R6, R2, -R6 ;  /* 0x0000000002068229 */ /* 0x004fe20000000806 */
[----:B0-----:R-:W-:-:S07]  /*0870*/  IMAD.MOV.U32 R15, RZ, RZ, RZ ;  /* 0x000000ffff0f7224 */ /* 0x001fce00078e00ff */
[----:B------:R-:W-:Y:S01]  /*0880*/  @!P0 DFMA R6, R2, -R8, R6 ;  /* 0x800000080206822b */ /* 0x000fe20000000006 */
[----:B------:R-:W-:-:S05]  /*0890*/  CS2R R2, SRZ ;  /* 0x0000000000027805 */ /* 0x000fca000001ff00 */
[----:B------:R-:W0:Y:S08]  /*08a0*/  @!P0 F2F.F32.F64 R4, R6 ;  /* 0x0000000600048310 */ /* 0x000e300000301000 */
[----:B0-----:R-:W0:Y:S02]  /*08b0*/  @!P0 F2F.F64.F32 R2, R4 ;  /* 0x0000000400028310 */ /* 0x001e240000201800 */
[----:B0-----:R-:W-:-:S08]  /*08c0*/  @!P0 DADD R8, R2, R2 ;  /* 0x0000000002088229 */ /* 0x001fd00000000002 */
[----:B------:R-:W-:-:S08]  /*08d0*/  @!P0 DADD R10, -R10, R8 ;  /* 0x000000000a0a8229 */ /* 0x000fd00000000108 */
[----:B------:R-:W-:Y:S01]  /*08e0*/  @!P0 DFMA R10, R8, -R12, R10 ;  /* 0x8000000c080a822b */ /* 0x000fe2000000000a */
[----:B------:R-:W-:-:S05]  /*08f0*/  CS2R R8, SRZ ;  /* 0x0000000000087805 */ /* 0x000fca000001ff00 */
[----:B------:R0:W1:Y:S02]  /*0900*/  @!P0 F2F.F32.F64 R14, R10 ;  /* 0x0000000a000e8310 */ /* 0x0000640000301000 */
[----:B0-----:R-:W-:Y:S01]  /*0910*/  @!P0 MOV R10, 0x70a3d70a ;  /* 0x70a3d70a000a8802 */ /* 0x001fe20000000f00 */
[----:B------:R-:W-:-:S05]  /*0920*/  @!P0 IMAD.MOV.U32 R11, RZ, RZ, 0x3fb70a3d ;  /* 0x3fb70a3dff0b8424 */ /* 0x000fca00078e00ff */
[----:B-1----:R-:W0:Y:S02]  /*0930*/  @!P0 F2F.F64.F32 R8, R14 ;  /* 0x0000000e00088310 */ /* 0x002e240000201800 */
[----:B0-----:R-:W-:-:S08]  /*0940*/  @!P0 DADD R6, R8, R8 ;  /* 0x0000000008068229 */ /* 0x001fd00000000008 */
[----:B------:R-:W-:-:S08]  /*0950*/  @!P0 DADD R2, R6, -R2 ;  /* 0x0000000006028229 */ /* 0x000fd00000000802 */
[----:B------:R-:W-:-:S06]  /*0960*/  @!P0 DFMA R2, R6, -R12, R2 ;  /* 0x8000000c0602822b */ /* 0x000fcc0000000002 */
[----:B------:R-:W0:Y:S08]  /*0970*/  @!P0 F2F.F32.F64 R0, R2 ;  /* 0x0000000200008310 */ /* 0x000e300000301000 */
[----:B0-----:R-:W0:Y:S02]  /*0980*/  @!P0 F2F.F64.F32 R6, R0 ;  /* 0x0000000000068310 */ /* 0x001e240000201800 */
[----:B0-----:R-:W-:-:S08]  /*0990*/  @!P0 DADD R6, R6, R6 ;  /* 0x0000000006068229 */ /* 0x001fd00000000006 */
[----:B------:R-:W-:-:S08]  /*09a0*/  @!P0 DADD R8, R6, -R8 ;  /* 0x0000000006088229 */ /* 0x000fd00000000808 */
[----:B------:R-:W-:-:S06]  /*09b0*/  @!P0 DFMA R8, R6, -R10, R8 ;  /* 0x8000000a0608822b */ /* 0x000fcc0000000008 */
[----:B------:R0:W1:Y:S01]  /*09c0*/  @!P0 F2F.F32.F64 R15, R8 ;  /* 0x00000008000f8310 */ /* 0x0000620000301000 */
[----:B------:R-:W-:Y:S05]  /*09d0*/  BRA.U UP1, `(.L_x_7) ;  /* 0xfffffffd01747547 */ /* 0x000fea000b83ffff */
.L_x_6:
[----:B------:R-:W-:Y:S05]  /*09e0*/  BRA.U !UP0, `(.L_x_5) ;  /* 0x00000001083c7547 */ /* 0x000fea000b800000 */
[----:B------:R-:W-:-:S12]  /*09f0*/  UIADD3 UR4, UPT, UPT, -UR4, URZ, URZ ;  /* 0x000000ff04047290 */ /* 0x000fd8000fffe1ff */
.L_x_8:
[----:B-1-3--:R-:W-:Y:S01]  /*0a00*/  IMAD.MOV.U32 R4, RZ, RZ, R15 ;  /* 0x000000ffff047224 */ /* 0x00afe200078e000f */
[----:B--2---:R1:W-:Y:S01]  /*0a10*/  @!P0 F2F.F64.F32 R6, R0 ;  /* 0x0000000000068310 */ /* 0x0043e20000201800 */
[----:B0-----:R-:W-:Y:S01]  /*0a20*/  @!P0 IMAD.MOV.U32 R8, RZ, RZ, 0x70a3d70a ;  /* 0x70a3d70aff088424 */ /* 0x001fe200078e00ff */
[----:B------:R-:W-:Y:S01]  /*0a30*/  UIADD3 UR4, UPT, UPT, UR4, 0x1, URZ ;  /* 0x0000000104047890 */ /* 0x000fe2000fffe0ff */
[----:B------:R-:W-:Y:S02]  /*0a40*/  @!P0 IMAD.MOV.U32 R9, RZ, RZ, 0x3fb70a3d ;  /* 0x3fb70a3dff098424 */ /* 0x000fe400078e00ff */
[----:B------:R-:W-:Y:S01]  /*0a50*/  IMAD.MOV.U32 R15, RZ, RZ, RZ ;  /* 0x000000ffff0f7224 */ /* 0x000fe200078e00ff */
[----:B------:R-:W-:Y:S02]  /*0a60*/  UISETP.NE.AND UP0, UPT, UR4, URZ, UPT ;  /* 0x000000ff0400728c */ /* 0x000fe4000bf05270 */
[----:B------:R-:W0:Y:S01]  /*0a70*/  @!P0 F2F.F64.F32 R2, R4 ;  /* 0x0000000400028310 */ /* 0x000e220000201800 */
[----:B-1----:R-:W-:Y:S01]  /*0a80*/  IMAD.MOV.U32 R0, RZ, RZ, R4 ;  /* 0x000000ffff007224 */ /* 0x002fe200078e0004 */
[----:B0-----:R-:W-:-:S08]  /*0a90*/  @!P0 DADD R2, R2, R2 ;  /* 0x0000000002028229 */ /* 0x001fd00000000002 */
[----:B------:R-:W-:-:S08]  /*0aa0*/  @!P0 DADD R6, R2, -R6 ;  /* 0x0000000002068229 */ /* 0x000fd00000000806 */
[----:B------:R-:W-:-:S06]  /*0ab0*/  @!P0 DFMA R6, R2, -R8, R6 ;  /* 0x800000080206822b */ /* 0x000fcc0000000006 */
[----:B------:R2:W3:Y:S01]  /*0ac0*/  @!P0 F2F.F32.F64 R15, R6 ;  /* 0x00000006000f8310 */ /* 0x0004e20000301000 */
[----:B------:R-:W-:Y:S05]  /*0ad0*/  BRA.U UP0, `(.L_x_8) ;  /* 0xfffffffd00c87547 */ /* 0x000fea000b83ffff */
.L_x_5:
[----:B------:R-:W4:Y:S02]  /*0ae0*/  LDC.64 R2, c[0x0][0x380] ;  /* 0x0000e000ff027b82 */ /* 0x000f240000000a00 */
[----:B----4-:R-:W-:-:S05]  /*0af0*/  IMAD.WIDE R2, R5, 0x4, R2 ;  /* 0x0000000405027825 */ /* 0x010fca00078e0202 */
[----:B-1-3--:R-:W-:Y:S01]  /*0b00*/  STG.E desc[UR6][R2.64], R15 ;  /* 0x0000000f02007986 */ /* 0x00afe2000c101906 */
[----:B------:R-:W-:Y:S05]  /*0b10*/  EXIT ;  /* 0x000000000000794d */ /* 0x000fea0003800000 */
        .weak           $__internal_0_$__cuda_sm3x_div_rn_noftz_f32_slowpath
        .type           $__internal_0_$__cuda_sm3x_div_rn_noftz_f32_slowpath,@function
        .size           $__internal_0_$__cuda_sm3x_div_rn_noftz_f32_slowpath,(.L_x_21 - $__internal_0_$__cuda_sm3x_div_rn_noftz_f32_slowpath)
$__internal_0_$__cuda_sm3x_div_rn_noftz_f32_slowpath:
[--C-:B------:R-:W-:Y:S01]  /*0b20*/  SHF.R.U32.HI R6, RZ, 0x17, R3.reuse ;  /* 0x00000017ff067819 */ /* 0x100fe20000011603 */
[----:B------:R-:W-:Y:S01]  /*0b30*/  BSSY.RECONVERGENT B1, `(.L_x_9) ;  /* 0x0000064000017945 */ /* 0x000fe20003800200 */
[--C-:B------:R-:W-:Y:S01]  /*0b40*/  SHF.R.U32.HI R4, RZ, 0x17, R0.reuse ;  /* 0x00000017ff047819 */ /* 0x100fe20000011600 */
[----:B------:R-:W-:Y:S01]  /*0b50*/  IMAD.MOV.U32 R7, RZ, RZ, R0 ;  /* 0x000000ffff077224 */ /* 0x000fe200078e0000 */
[----:B------:R-:W-:Y:S01]  /*0b60*/  LOP3.LUT R6, R6, 0xff, RZ, 0xc0, !PT ;  /* 0x000000ff06067812 */ /* 0x000fe200078ec0ff */
[----:B------:R-:W-:Y:S01]  /*0b70*/  IMAD.MOV.U32 R8, RZ, RZ, R3 ;  /* 0x000000ffff087224 */ /* 0x000fe200078e0003 */
[----:B------:R-:W-:-:S03]  /*0b80*/  LOP3.LUT R4, R4, 0xff, RZ, 0xc0, !PT ;  /* 0x000000ff04047812 */ /* 0x000fc600078ec0ff */
[----:B------:R-:W-:Y:S02]  /*0b90*/  VIADD R11, R6, 0xffffffff ;  /* 0xffffffff060b7836 */ /* 0x000fe40000000000 */
[----:B------:R-:W-:-:S03]  /*0ba0*/  VIADD R10, R4, 0xffffffff ;  /* 0xffffffff040a7836 */ /* 0x000fc60000000000 */
[----:B------:R-:W-:-:S04]  /*0bb0*/  ISETP.GT.U32.AND P0, PT, R11, 0xfd, PT ;  /* 0x000000fd0b00780c */ /* 0x000fc80003f04070 */
[----:B------:R-:W-:-:S13]  /*0bc0*/  ISETP.GT.U32.OR P0, PT, R10, 0xfd, P0 ;  /* 0x000000fd0a00780c */ /* 0x000fda0000704470 */
[----:B------:R-:W-:Y:S01]  /*0bd0*/  @!P0 IMAD.MOV.U32 R9, RZ, RZ, RZ ;  /* 0x000000ffff098224 */ /* 0x000fe200078e00ff */
[----:B------:R-:W-:Y:S06]  /*0be0*/  @!P0 BRA `(.L_x_10) ;  /* 0x00000000005c8947 */ /* 0x000fec0003800000 */
[----:B------:R-:W-:Y:S02]  /*0bf0*/  FSETP.GTU.FTZ.AND P0, PT, |R0|, +INF , PT ;  /* 0x7f8000000000780b */ /* 0x000fe40003f1c200 */
[----:B------:R-:W-:-:S04]  /*0c00*/  FSETP.GTU.FTZ.AND P1, PT, |R3|, +INF , PT ;  /* 0x7f8000000300780b */ /* 0x000fc80003f3c200 */
[----:B------:R-:W-:-:S13]  /*0c10*/  PLOP3.LUT P0, PT, P0, P1, PT, 0xf8, 0x8f ;  /* 0x00000000008f781c */ /* 0x000fda0000703f70 */
[----:B------:R-:W-:Y:S05]  /*0c20*/  @P0 BRA `(.L_x_11) ;  /* 0x00000004004c0947 */ /* 0x000fea0003800000 */
[----:B------:R-:W-:-:S13]  /*0c30*/  LOP3.LUT P0, RZ, R8, 0x7fffffff, R7, 0xc8, !PT ;  /* 0x7fffffff08ff7812 */ /* 0x000fda000780c807 */
[----:B------:R-:W-:Y:S05]  /*0c40*/  @!P0 BRA `(.L_x_12) ;  /* 0x00000004003c8947 */ /* 0x000fea0003800000 */
[C---:B------:R-:W-:Y:S02]  /*0c50*/  FSETP.NEU.FTZ.AND P2, PT, |R0|.reuse, +INF , PT ;  /* 0x7f8000000000780b */ /* 0x040fe40003f5d200 */
[----:B------:R-:W-:Y:S02]  /*0c60*/  FSETP.NEU.FTZ.AND P1, PT, |R3|, +INF , PT ;  /* 0x7f8000000300780b */ /* 0x000fe40003f3d200 */
[----:B------:R-:W-:-:S11]  /*0c70*/  FSETP.NEU.FTZ.AND P0, PT, |R0|, +INF , PT ;  /* 0x7f8000000000780b */ /* 0x000fd60003f1d200 */
[----:B------:R-:W-:Y:S05]  /*0c80*/  @!P1 BRA !P2, `(.L_x_12) ;  /* 0x00000004002c9947 */ /* 0x000fea0005000000 */
[----:B------:R-:W-:-:S04]  /*0c90*/  LOP3.LUT P2, RZ, R7, 0x7fffffff, RZ, 0xc0, !PT ;  /* 0x7fffffff07ff7812 */ /* 0x000fc8000784c0ff */
[----:B------:R-:W-:-:S13]  /*0ca0*/  PLOP3.LUT P1, PT, P1, P2, PT, 0x2f, 0xf2 ;  /* 0x0000000000f2781c */ /* 0x000fda0000f24577 */
[----:B------:R-:W-:Y:S05]  /*0cb0*/  @P1 BRA `(.L_x_13) ;  /* 0x0000000400181947 */ /* 0x000fea0003800000 */
[----:B------:R-:W-:-:S04]  /*0cc0*/  LOP3.LUT P1, RZ, R8, 0x7fffffff, RZ, 0xc0, !PT ;  /* 0x7fffffff08ff7812 */ /* 0x000fc8000782c0ff */
[----:B------:R-:W-:-:S13]  /*0cd0*/  PLOP3.LUT P0, PT, P0, P1, PT, 0x2f, 0xf2 ;  /* 0x0000000000f2781c */ /* 0x000fda0000702577 */
[----:B------:R-:W-:Y:S05]  /*0ce0*/  @P0 BRA `(.L_x_14) ;  /* 0x0000000400000947 */ /* 0x000fea0003800000 */
[----:B------:R-:W-:Y:S02]  /*0cf0*/  ISETP.GE.AND P0, PT, R10, RZ, PT ;  /* 0x000000ff0a00720c */ /* 0x000fe40003f06270 */
[----:B------:R-:W-:-:S11]  /*0d00*/  ISETP.GE.AND P1, PT, R11, RZ, PT ;  /* 0x000000ff0b00720c */ /* 0x000fd60003f26270 */
[----:B------:R-:W-:Y:S01]  /*0d10*/  @P0 IMAD.MOV.U32 R9, RZ, RZ, RZ ;  /* 0x000000ffff090224 */ /* 0x000fe200078e00ff */
[----:B------:R-:W-:Y:S01]  /*0d20*/  @!P0 MOV R9, 0xffffffc0 ;  /* 0xffffffc000098802 */ /* 0x000fe20000000f00 */
[----:B------:R-:W-:Y:S01]  /*0d30*/  @!P0 FFMA R7, R0, 1.84467440737095516160e+19, RZ ;  /* 0x5f80000000078823 */ /* 0x000fe200000000ff */
[----:B------:R-:W-:-:S03]  /*0d40*/  @!P1 FFMA R8, R3, 1.84467440737095516160e+19, RZ ;  /* 0x5f80000003089823 */ /* 0x000fc600000000ff */
[----:B------:R-:W-:-:S07]  /*0d50*/  @!P1 VIADD R9, R9, 0x40 ;  /* 0x0000004009099836 */ /* 0x000fce0000000000 */
.L_x_10:
[----:B------:R-:W-:Y:S01]  /*0d60*/  LEA R3, R6, 0xc0800000, 0x17 ;  /* 0xc080000006037811 */ /* 0x000fe200078eb8ff */
[----:B------:R-:W-:Y:S01]  /*0d70*/  VIADD R4, R4, 0xffffff81 ;  /* 0xffffff8104047836 */ /* 0x000fe20000000000 */
[----:B------:R-:W-:Y:S03]  /*0d80*/  BSSY.RECONVERGENT B2, `(.L_x_15) ;  /* 0x0000035000027945 */ /* 0x000fe60003800200 */
[----:B------:R-:W-:Y:S02]  /*0d90*/  IMAD.IADD R3, R8, 0x1, -R3 ;  /* 0x0000000108037824 */ /* 0x000fe400078e0a03 */
[C---:B------:R-:W-:Y:S01]  /*0da0*/  IMAD R0, R4.reuse, -0x800000, R7 ;  /* 0xff80000004007824 */ /* 0x040fe200078e0207 */
[----:B------:R-:W-:Y:S01]  /*0db0*/  IADD3 R4, PT, PT, R4, 0x7f, -R6 ;  /* 0x0000007f04047810 */ /* 0x000fe20007ffe806 */
[----:B------:R-:W0:Y:S01]  /*0dc0*/  MUFU.RCP R8, R3 ;  /* 0x0000000300087308 */ /* 0x000e220000001000 */
[----:B------:R-:W-:-:S03]  /*0dd0*/  FADD.FTZ R11, -R3, -RZ ;  /* 0x800000ff030b7221 */ /* 0x000fc60000010100 */
[----:B------:R-:W-:Y:S02]  /*0de0*/  IMAD.IADD R4, R4, 0x1, R9 ;  /* 0x0000000104047824 */ /* 0x000fe400078e0209 */
[----:B0-----:R-:W-:-:S04]  /*0df0*/  FFMA R13, R8, R11, 1 ;  /* 0x3f800000080d7423 */ /* 0x001fc8000000000b */
[----:B------:R-:W-:-:S04]  /*0e00*/  FFMA R10, R8, R13, R8 ;  /* 0x0000000d080a7223 */ /* 0x000fc80000000008 */
[----:B------:R-:W-:-:S04]  /*0e10*/  FFMA R7, R0, R10, RZ ;  /* 0x0000000a00077223 */ /* 0x000fc800000000ff */
[----:B------:R-:W-:-:S04]  /*0e20*/  FFMA R8, R11, R7, R0 ;  /* 0x000000070b087223 */ /* 0x000fc80000000000 */
[----:B------:R-:W-:-:S04]  /*0e30*/  FFMA R7, R10, R8, R7 ;  /* 0x000000080a077223 */ /* 0x000fc80000000007 */
[----:B------:R-:W-:-:S04]  /*0e40*/  FFMA R8, R11, R7, R0 ;  /* 0x000000070b087223 */ /* 0x000fc80000000000 */
[----:B------:R-:W-:-:S05]  /*0e50*/  FFMA R0, R10, R8, R7 ;  /* 0x000000080a007223 */ /* 0x000fca0000000007 */
[----:B------:R-:W-:-:S04]  /*0e60*/  SHF.R.U32.HI R3, RZ, 0x17, R0 ;  /* 0x00000017ff037819 */ /* 0x000fc80000011600 */
[----:B------:R-:W-:-:S05]  /*0e70*/  LOP3.LUT R3, R3, 0xff, RZ, 0xc0, !PT ;  /* 0x000000ff03037812 */ /* 0x000fca00078ec0ff */
[----:B------:R-:W-:-:S04]  /*0e80*/  IMAD.IADD R9, R3, 0x1, R4 ;  /* 0x0000000103097824 */ /* 0x000fc800078e0204 */
[----:B------:R-:W-:-:S05]  /*0e90*/  VIADD R3, R9, 0xffffffff ;  /* 0xffffffff09037836 */ /* 0x000fca0000000000 */
[----:B------:R-:W-:-:S13]  /*0ea0*/  ISETP.GE.U32.AND P0, PT, R3, 0xfe, PT ;  /* 0x000000fe0300780c */ /* 0x000fda0003f06070 */
[----:B------:R-:W-:Y:S05]  /*0eb0*/  @!P0 BRA `(.L_x_16) ;  /* 0x0000000000808947 */ /* 0x000fea0003800000 */
[----:B------:R-:W-:-:S13]  /*0ec0*/  ISETP.GT.AND P0, PT, R9, 0xfe, PT ;  /* 0x000000fe0900780c */ /* 0x000fda0003f04270 */
[----:B------:R-:W-:Y:S05]  /*0ed0*/  @P0 BRA `(.L_x_17) ;  /* 0x00000000006c0947 */ /* 0x000fea0003800000 */
[----:B------:R-:W-:-:S13]  /*0ee0*/  ISETP.GE.AND P0, PT, R9, 0x1, PT ;  /* 0x000000010900780c */ /* 0x000fda0003f06270 */
[----:B------:R-:W-:Y:S05]  /*0ef0*/  @P0 BRA `(.L_x_18) ;  /* 0x0000000000740947 */ /* 0x000fea0003800000 */
[----:B------:R-:W-:Y:S02]  /*0f00*/  ISETP.GE.AND P0, PT, R9, -0x18, PT ;  /* 0xffffffe80900780c */ /* 0x000fe40003f06270 */
[----:B------:R-:W-:-:S11]  /*0f10*/  LOP3.LUT R0, R0, 0x80000000, RZ, 0xc0, !PT ;  /* 0x8000000000007812 */ /* 0x000fd600078ec0ff */
[----:B------:R-:W-:Y:S05]  /*0f20*/  @!P0 BRA `(.L_x_18) ;  /* 0x0000000000688947 */ /* 0x000fea0003800000 */
[CCC-:B------:R-:W-:Y:S01]  /*0f30*/  FFMA.RZ R3, R10.reuse, R8.reuse, R7.reuse ;  /* 0x000000080a037223 */ /* 0x1c0fe2000000c007 */
[CCC-:B------:R-:W-:Y:S01]  /*0f40*/  FFMA.RM R4, R10.reuse, R8.reuse, R7.reuse ;  /* 0x000000080a047223 */ /* 0x1c0fe20000004007 */
[C---:B------:R-:W-:Y:S02]  /*0f50*/  ISETP.NE.AND P2, PT, R9.reuse, RZ, PT ;  /* 0x000000ff0900720c */ /* 0x040fe40003f45270 */
[----:B------:R-:W-:Y:S02]  /*0f60*/  ISETP.NE.AND P1, PT, R9, RZ, PT ;  /* 0x000000ff0900720c */ /* 0x000fe40003f25270 */
[----:B------:R-:W-:Y:S01]  /*0f70*/  LOP3.LUT R6, R3, 0x7fffff, RZ, 0xc0, !PT ;  /* 0x007fffff03067812 */ /* 0x000fe200078ec0ff */
[----:B------:R-:W-:Y:S01]  /*0f80*/  FFMA.RP R3, R10, R8, R7 ;  /* 0x000000080a037223 */ /* 0x000fe20000008007 */
[----:B------:R-:W-:Y:S02]  /*0f90*/  VIADD R7, R9, 0x20 ;  /* 0x0000002009077836 */ /* 0x000fe40000000000 */
[----:B------:R-:W-:Y:S01]  /*0fa0*/  LOP3.LUT R6, R6, 0x800000, RZ, 0xfc, !PT ;  /* 0x0080000006067812 */ /* 0x000fe200078efcff */
[----:B------:R-:W-:Y:S01]  /*0fb0*/  IMAD.MOV R8, RZ, RZ, -R9 ;  /* 0x000000ffff087224 */ /* 0x000fe200078e0a09 */
[----:B------:R-:W-:-:S02]  /*0fc0*/  FSETP.NEU.FTZ.AND P0, PT, R3, R4, PT ;  /* 0x000000040300720b */ /* 0x000fc40003f1d000 */
[----:B------:R-:W-:Y:S02]  /*0fd0*/  SHF.L.U32 R7, R6, R7, RZ ;  /* 0x0000000706077219 */ /* 0x000fe400000006ff */
[----:B------:R-:W-:Y:S02]  /*0fe0*/  SEL R3, R8, RZ, P2 ;  /* 0x000000ff08037207 */ /* 0x000fe40001000000 */
[----:B------:R-:W-:Y:S02]  /*0ff0*/  ISETP.NE.AND P1, PT, R7, RZ, P1 ;  /* 0x000000ff0700720c */ /* 0x000fe40000f25270 */
[----:B------:R-:W-:Y:S02]  /*1000*/  SHF.R.U32.HI R3, RZ, R3, R6 ;  /* 0x00000003ff037219 */ /* 0x000fe40000011606 */
[----:B------:R-:W-:Y:S02]  /*1010*/  PLOP3.LUT P0, PT, P0, P1, PT, 0xf8, 0x8f ;  /* 0x00000000008f781c */ /* 0x000fe40000703f70 */
[----:B------:R-:W-:-:S02]  /*1020*/  SHF.R.U32.HI R7, RZ, 0x1, R3 ;  /* 0x00000001ff077819 */ /* 0x000fc40000011603 */
[----:B------:R-:W-:-:S04]  /*1030*/  SEL R4, RZ, 0x1, !P0 ;  /* 0x00000001ff047807 */ /* 0x000fc80004000000 */
[----:B------:R-:W-:-:S04]  /*1040*/  LOP3.LUT R4, R4, 0x1, R7, 0xf8, !PT ;  /* 0x0000000104047812 */ /* 0x000fc800078ef807 */
[----:B------:R-:W-:-:S05]  /*1050*/  LOP3.LUT R4, R4, R3, RZ, 0xc0, !PT ;  /* 0x0000000304047212 */ /* 0x000fca00078ec0ff */
[----:B------:R-:W-:-:S05]  /*1060*/  IMAD.IADD R7, R7, 0x1, R4 ;  /* 0x0000000107077824 */ /* 0x000fca00078e0204 */
[----:B------:R-:W-:Y:S01]  /*1070*/  LOP3.LUT R0, R7, R0, RZ, 0xfc, !PT ;  /* 0x0000000007007212 */ /* 0x000fe200078efcff */
[----:B------:R-:W-:Y:S06]  /*1080*/  BRA `(.L_x_18) ;  /* 0x0000000000107947 */ /* 0x000fec0003800000 */
.L_x_17:
[----:B------:R-:W-:-:S04]  /*1090*/  LOP3.LUT R0, R0, 0x80000000, RZ, 0xc0, !PT ;  /* 0x8000000000007812 */ /* 0x000fc800078ec0ff */
[----:B------:R-:W-:Y:S01]  /*10a0*/  LOP3.LUT R0, R0, 0x7f800000, RZ, 0xfc, !PT ;  /* 0x7f80000000007812 */ /* 0x000fe200078efcff */
[----:B------:R-:W-:Y:S06]  /*10b0*/  BRA `(.L_x_18) ;  /* 0x0000000000047947 */ /* 0x000fec0003800000 */
.L_x_16:
[----:B------:R-:W-:-:S07]  /*10c0*/  IMAD R0, R4, 0x800000, R0 ;  /* 0x0080000004007824 */ /* 0x000fce00078e0200 */
.L_x_18:
[----:B------:R-:W-:Y:S05]  /*10d0*/  BSYNC.RECONVERGENT B2 ;  /* 0x0000000000027941 */ /* 0x000fea0003800200 */
.L_x_15:
[----:B------:R-:W-:Y:S05]  /*10e0*/  BRA `(.L_x_19) ;  /* 0x0000000000207947 */ /* 0x000fea0003800000 */
.L_x_14:
[----:B------:R-:W-:-:S04]  /*10f0*/  LOP3.LUT R0, R8, 0x80000000, R7, 0x48, !PT ;  /* 0x8000000008007812 */ /* 0x000fc800078e4807 */
[----:B------:R-:W-:Y:S01]  /*1100*/  LOP3.LUT R0, R0, 0x7f800000, RZ, 0xfc, !PT ;  /* 0x7f80000000007812 */ /* 0x000fe200078efcff */
[----:B------:R-:W-:Y:S06]  /*1110*/  BRA `(.L_x_19) ;  /* 0x0000000000147947 */ /* 0x000fec0003800000 */
.L_x_13:
[----:B------:R-:W-:Y:S01]  /*1120*/  LOP3.LUT R0, R8, 0x80000000, R7, 0x48, !PT ;  /* 0x8000000008007812 */ /* 0x000fe200078e4807 */
[----:B------:R-:W-:Y:S06]  /*1130*/  BRA `(.L_x_19) ;  /* 0x00000000000c7947 */ /* 0x000fec0003800000 */
.L_x_12:
[----:B------:R-:W0:Y:S01]  /*1140*/  MUFU.RSQ R0, -QNAN ;  /* 0xffc0000000007908 */ /* 0x000e220000001400 */
[----:B------:R-:W-:Y:S05]  /*1150*/  BRA `(.L_x_19) ;  /* 0x0000000000047947 */ /* 0x000fea0003800000 */
.L_x_11:
[----:B------:R-:W-:-:S07]  /*1160*/  FADD.FTZ R0, R0, R3 ;  /* 0x0000000300007221 */ /* 0x000fce0000010000 */
.L_x_19:
[----:B------:R-:W-:Y:S05]  /*1170*/  BSYNC.RECONVERGENT B1 ;  /* 0x0000000000017941 */ /* 0x000fea0003800200 */
.L_x_9:
[----:B------:R-:W-:-:S04]  /*1180*/  IMAD.MOV.U32 R3, RZ, RZ, 0x0 ;  /* 0x00000000ff037424 */ /* 0x000fc800078e00ff */
[----:B0-----:R-:W-:Y:S05]  /*1190*/  RET.REL.NODEC R2 `(_Z6updatePfii) ;  /* 0xffffffec02987950 */ /* 0x001fea0003c3ffff */
.L_x_20:
[----:B------:R-:W-:-:S00]  /*11a0*/  BRA `(.L_x_20) ;  /* 0xfffffffc00fc7947 */ /* 0x000fc0000383ffff */
[----:B------:R-:W-:-:S00]  /*11b0*/  NOP ;  /* 0x0000000000007918 */ /* 0x000fc00000000000 */
        /* <DEDUP_REMOVED lines=12> */
.L_x_21:


//--------------------- .nv.global.init           --------------------------
	.section	.nv.global.init,"aw",@progbits
	.align	4
.nv.global.init:
	.type		__cudart_i2opi_f,@object
	.size		__cudart_i2opi_f,(.L_0 - __cudart_i2opi_f)
__cudart_i2opi_f:
        /*0000*/ 	.byte	0x41, 0x90, 0x43, 0x3c, 0x99, 0x95, 0x62, 0xdb, 0xc0, 0xdd, 0x34, 0xf5, 0xd1, 0x57, 0x27, 0xfc
        /*0010*/ 	.byte	0x29, 0x15, 0x44, 0x4e, 0x6e, 0x83, 0xf9, 0xa2
.L_0:


//--------------------- .nv.shared.reserved.0     --------------------------
	.section	.nv.shared.reserved.0,"aw",@nobits
	.weak		__nv_reservedSMEM_offset_0_alias
	.size		__nv_reservedSMEM_offset_0_alias, 0, 64
	.other		__nv_reservedSMEM_offset_0_alias,@"STO_CUDA_RESERVED_SHARED STV_DEFAULT"
__nv_reservedSMEM_offset_0_alias:
	.zero		0
	.zero		64


//--------------------- .nv.constant0._Z6updatePfii --------------------------
	.section	.nv.constant0._Z6updatePfii,"a",@progbits
	.sectionflags	@""
	.align	4
.nv.constant0._Z6updatePfii:
	.zero		912


//--------------------- SYMBOLS --------------------------

	.type		.nv.reservedSmem.offset0,@object
	.size		.nv.reservedSmem.offset0,0x4
